//
// Generated by NVIDIA NVVM Compiler
//
// Compiler Build ID: CL-36424714
// Cuda compilation tools, release 13.0, V13.0.88
// Based on NVVM 20.0.0
//

.version 9.0
.target sm_100
.address_size 64

	// .globl	_Z9sumReducePiS_
// _ZZ9sumReducePiS_E5arr_s has been demoted

.visible .entry _Z9sumReducePiS_(
	.param .u64 .ptr .align 1 _Z9sumReducePiS__param_0,
	.param .u64 .ptr .align 1 _Z9sumReducePiS__param_1
)
{
	.reg .pred 	%p<5>;
	.reg .b32 	%r<18>;
	.reg .b64 	%rd<9>;
	// demoted variable
	.shared .align 4 .b8 _ZZ9sumReducePiS_E5arr_s[4096];
	ld.param.u64 	%rd2, [_Z9sumReducePiS__param_0];
	ld.param.u64 	%rd1, [_Z9sumReducePiS__param_1];
	cvta.to.global.u64 	%rd3, %rd2;
	mov.u32 	%r1, %tid.x;
	mul.wide.u32 	%rd4, %r1, 4;
	add.s64 	%rd5, %rd3, %rd4;
	ld.global.u32 	%r6, [%rd5];
	mov.u32 	%r17, %ntid.x;
	mul.wide.s32 	%rd6, %r17, 4;
	add.s64 	%rd7, %rd5, %rd6;
	ld.global.u32 	%r7, [%rd7];
	add.s32 	%r8, %r7, %r6;
	shl.b32 	%r9, %r1, 2;
	mov.u32 	%r10, _ZZ9sumReducePiS_E5arr_s;
	add.s32 	%r3, %r10, %r9;
	st.shared.u32 	[%r3], %r8;
	setp.lt.u32 	%p1, %r17, 2;
	@%p1 bra 	$L__BB0_4;
$L__BB0_1:
	shr.u32 	%r5, %r17, 1;
	bar.sync 	0;
	setp.ge.u32 	%p2, %r1, %r5;
	@%p2 bra 	$L__BB0_3;
	shl.b32 	%r11, %r5, 2;
	add.s32 	%r12, %r3, %r11;
	ld.shared.u32 	%r13, [%r12];
	ld.shared.u32 	%r14, [%r3];
	add.s32 	%r15, %r14, %r13;
	st.shared.u32 	[%r3], %r15;
$L__BB0_3:
	setp.gt.u32 	%p3, %r17, 3;
	mov.u32 	%r17, %r5;
	@%p3 bra 	$L__BB0_1;
$L__BB0_4:
	setp.ne.s32 	%p4, %r1, 0;
	@%p4 bra 	$L__BB0_6;
	ld.shared.u32 	%r16, [_ZZ9sumReducePiS_E5arr_s];
	cvta.to.global.u64 	%rd8, %rd1;
	st.global.u32 	[%rd8], %r16;
$L__BB0_6:
	ret;

}


// ===== COMPILED SASS (sm_100) =====

	.target	sm_100

	.elftype	@"ET_EXEC"


//--------------------- .note.nv.tkinfo           --------------------------
	.section	.note.nv.tkinfo,"",@"SHT_NOTE"
	.sectionflags	@"SHF_NOTE_NV_TKINFO"
	.tkinfo
        /*0018*/ 	.word	0x00000002
        /*0030*/ 	.string	""
        /*0030*/ 	.string	"ptxas"
        /*0030*/ 	.string	"Cuda compilation tools, release 13.0, V13.0.88"
        /*0030*/ 	.string	"Build cuda_13.0.r13.0/compiler.36424714_0"
        /*0030*/ 	.string	"-arch sm_100 -m 64 "



//--------------------- .note.nv.cuinfo           --------------------------
	.section	.note.nv.cuinfo,"",@"SHT_NOTE"
	.sectionflags	@"SHF_NOTE_NV_CUINFO"
        /*0018*/ 	.short	0x0002
        /*001a*/ 	.short	0x0064
        /*001c*/ 	.short	0x0082
	.zero		2


//--------------------- .nv.info                  --------------------------
	.section	.nv.info,"",@"SHT_CUDA_INFO"
	.align	4


	//----- nvinfo : EIATTR_REGCOUNT
	.align		4
        /*0000*/ 	.byte	0x04, 0x2f
        /*0002*/ 	.short	(.L_1 - .L_0)
	.align		4
.L_0:
        /*0004*/ 	.word	index@(_Z9sumReducePiS_)
        /*0008*/ 	.word	0x0000000e


	//----- nvinfo : EIATTR_FRAME_SIZE
	.align		4
.L_1:
        /*000c*/ 	.byte	0x04, 0x11
        /*000e*/ 	.short	(.L_3 - .L_2)
	.align		4
.L_2:
        /*0010*/ 	.word	index@(_Z9sumReducePiS_)
        /*0014*/ 	.word	0x00000000


	//----- nvinfo : EIATTR_MIN_STACK_SIZE
	.align		4
.L_3:
        /*0018*/ 	.byte	0x04, 0x12
        /*001a*/ 	.short	(.L_5 - .L_4)
	.align		4
.L_4:
        /*001c*/ 	.word	index@(_Z9sumReducePiS_)
        /*0020*/ 	.word	0x00000000
.L_5:


//--------------------- .nv.compat                --------------------------
	.section	.nv.compat,"",@"SHT_CUDA_COMPAT_INFO"
	.align	4
        /*0000*/ 	.byte	0x02, 0x09, 0x00, 0x00, 0x02, 0x02, 0x01, 0x00, 0x02, 0x05, 0x05, 0x00, 0x03, 0x07, 0x01, 0x01
        /*0010*/ 	.byte	0x02, 0x03, 0x00, 0x00, 0x02, 0x06, 0x01, 0x00, 0x04, 0x0b, 0x08, 0x00, 0x09, 0x00, 0x00, 0x00
        /*0020*/ 	.byte	0x00, 0x00, 0x00, 0x00


//--------------------- .nv.info._Z9sumReducePiS_ --------------------------
	.section	.nv.info._Z9sumReducePiS_,"",@"SHT_CUDA_INFO"
	.sectionflags	@""
	.align	4


	//----- nvinfo : EIATTR_CUDA_API_VERSION
	.align		4
        /*0000*/ 	.byte	0x04, 0x37
        /*0002*/ 	.short	(.L_7 - .L_6)
.L_6:
        /*0004*/ 	.word	0x00000082


	//----- nvinfo : EIATTR_KPARAM_INFO
	.align		4
.L_7:
        /*0008*/ 	.byte	0x04, 0x17
        /*000a*/ 	.short	(.L_9 - .L_8)
.L_8:
        /*000c*/ 	.word	0x00000000
        /*0010*/ 	.short	0x0001
        /*0012*/ 	.short	0x0008
        /*0014*/ 	.byte	0x00, 0xf5, 0x21, 0x00


	//----- nvinfo : EIATTR_KPARAM_INFO
	.align		4
.L_9:
        /*0018*/ 	.byte	0x04, 0x17
        /*001a*/ 	.short	(.L_11 - .L_10)
.L_10:
        /*001c*/ 	.word	0x00000000
        /*0020*/ 	.short	0x0000
        /*0022*/ 	.short	0x0000
        /*0024*/ 	.byte	0x00, 0xf5, 0x21, 0x00


	//----- nvinfo : EIATTR_SPARSE_MMA_MASK
	.align		4
.L_11:
        /*0028*/ 	.byte	0x03, 0x50
        /*002a*/ 	.short	0x0000


	//----- nvinfo : EIATTR_MAXREG_COUNT
	.align		4
        /*002c*/ 	.byte	0x03, 0x1b
        /*002e*/ 	.short	0x00ff


	//----- nvinfo : EIATTR_NUM_BARRIERS
	.align		4
        /*0030*/ 	.byte	0x02, 0x4c
        /*0032*/ 	.byte	0x01
	.zero		1


	//----- nvinfo : EIATTR_MERCURY_ISA_VERSION
	.align		4
        /*0034*/ 	.byte	0x03, 0x5f
        /*0036*/ 	.short	0x0101


	//----- nvinfo : EIATTR_VRC_CTA_INIT_COUNT
	.align		4
        /*0038*/ 	.byte	0x02, 0x4a
	.zero		1
	.zero		1


	//----- nvinfo : EIATTR_EXIT_INSTR_OFFSETS
	.align		4
        /*003c*/ 	.byte	0x04, 0x1c
        /*003e*/ 	.short	(.L_13 - .L_12)


	//   ....[0]....
.L_12:
        /*0040*/ 	.word	0x000001e0


	//   ....[1]....
        /*0044*/ 	.word	0x00000250


	//----- nvinfo : EIATTR_CBANK_PARAM_SIZE
	.align		4
.L_13:
        /*0048*/ 	.byte	0x03, 0x19
        /*004a*/ 	.short	0x0010


	//----- nvinfo : EIATTR_PARAM_CBANK
	.align		4
        /*004c*/ 	.byte	0x04, 0x0a
        /*004e*/ 	.short	(.L_15 - .L_14)
	.align		4
.L_14:
        /*0050*/ 	.word	index@(.nv.constant0._Z9sumReducePiS_)
        /*0054*/ 	.short	0x0380
        /*0056*/ 	.short	0x0010


	//----- nvinfo : EIATTR_SW_WAR
	.align		4
.L_15:
        /*0058*/ 	.byte	0x04, 0x36
        /*005a*/ 	.short	(.L_17 - .L_16)
.L_16:
        /*005c*/ 	.word	0x00000008
.L_17:


//--------------------- .nv.callgraph             --------------------------
	.section	.nv.callgraph,"",@"SHT_CUDA_CALLGRAPH"
	.align	4
	.sectionentsize	8
	.align		4
        /*0000*/ 	.word	0x00000000
	.align		4
        /*0004*/ 	.word	0xffffffff
	.align		4
        /*0008*/ 	.word	0x00000000
	.align		4
        /*000c*/ 	.word	0xfffffffe
	.align		4
        /*0010*/ 	.word	0x00000000
	.align		4
        /*0014*/ 	.word	0xfffffffd
	.align		4
        /*0018*/ 	.word	0x00000000
	.align		4
        /*001c*/ 	.word	0xfffffffc


//--------------------- .text._Z9sumReducePiS_    --------------------------
	.section	.text._Z9sumReducePiS_,"ax",@progbits
	.align	128
        .global         _Z9sumReducePiS_
        .type           _Z9sumReducePiS_,@function
        .size           _Z9sumReducePiS_,(.L_x_3 - _Z9sumReducePiS_)
        .other          _Z9sumReducePiS_,@"STO_CUDA_ENTRY STV_DEFAULT"
_Z9sumReducePiS_:
.text._Z9sumReducePiS_:
[----:B------:R-:W-:Y:S01]  /*0000*/  LDC R1, c[0x0][0x37c] ;  /* 0x0000df00ff017b82 */ /* 0x000fe20000000800 */
[----:B------:R-:W0:Y:S07]  /*0010*/  S2R R9, SR_TID.X ;  /* 0x0000000000097919 */ /* 0x000e2e0000002100 */
[----:B------:R-:W0:Y:S01]  /*0020*/  LDC.64 R2, c[0x0][0x380] ;  /* 0x0000e000ff027b82 */ /* 0x000e220000000a00 */
[----:B------:R-:W1:Y:S07]  /*0030*/  LDCU.64 UR6, c[0x0][0x358] ;  /* 0x00006b00ff0677ac */ /* 0x000e6e0008000a00 */
[----:B------:R-:W2:Y:S01]  /*0040*/  LDC R11, c[0x0][0x360] ;  /* 0x0000d800ff0b7b82 */ /* 0x000ea20000000800 */
[----:B0-----:R-:W-:-:S04]  /*0050*/  IMAD.WIDE.U32 R2, R9, 0x4, R2 ;  /* 0x0000000409027825 */ /* 0x001fc800078e0002 */
[C---:B--2---:R-:W-:Y:S02]  /*0060*/  IMAD.WIDE R4, R11.reuse, 0x4, R2 ;  /* 0x000000040b047825 */ /* 0x044fe400078e0202 */
[----:B-1----:R-:W2:Y:S04]  /*0070*/  LDG.E R2, desc[UR6][R2.64] ;  /* 0x0000000602027981 */ /* 0x002ea8000c1e1900 */
[----:B------:R-:W2:Y:S01]  /*0080*/  LDG.E R5, desc[UR6][R4.64] ;  /* 0x0000000604057981 */ /* 0x000ea2000c1e1900 */
[----:B------:R-:W0:Y:S01]  /*0090*/  S2UR UR5, SR_CgaCtaId ;  /* 0x00000000000579c3 */ /* 0x000e220000008800 */
[----:B------:R-:W-:Y:S01]  /*00a0*/  UMOV UR4, 0x400 ;  /* 0x0000040000047882 */ /* 0x000fe20000000000 */
[----:B------:R-:W-:Y:S02]  /*00b0*/  ISETP.GE.U32.AND P1, PT, R11, 0x2, PT ;  /* 0x000000020b00780c */ /* 0x000fe40003f26070 */
[----:B------:R-:W-:Y:S01]  /*00c0*/  ISETP.NE.AND P0, PT, R9, RZ, PT ;  /* 0x000000ff0900720c */ /* 0x000fe20003f05270 */
[----:B0-----:R-:W-:-:S06]  /*00d0*/  ULEA UR4, UR5, UR4, 0x18 ;  /* 0x0000000405047291 */ /* 0x001fcc000f8ec0ff */
[----:B------:R-:W-:Y:S01]  /*00e0*/  LEA R7, R9, UR4, 0x2 ;  /* 0x0000000409077c11 */ /* 0x000fe2000f8e10ff */
[----:B--2---:R-:W-:-:S05]  /*00f0*/  IMAD.IADD R0, R2, 0x1, R5 ;  /* 0x0000000102007824 */ /* 0x004fca00078e0205 */
[----:B------:R0:W-:Y:S01]  /*0100*/  STS [R7], R0 ;  /* 0x0000000007007388 */ /* 0x0001e20000000800 */
[----:B------:R-:W-:Y:S05]  /*0110*/  @!P1 BRA `(.L_x_0) ;  /* 0x0000000000309947 */ /* 0x000fea0003800000 */
[----:B0-----:R-:W-:-:S07]  /*0120*/  IMAD.MOV.U32 R0, RZ, RZ, R11 ;  /* 0x000000ffff007224 */ /* 0x001fce00078e000b */
.L_x_1:
[----:B------:R-:W-:Y:S01]  /*0130*/  BAR.SYNC.DEFER_BLOCKING 0x0 ;  /* 0x0000000000007b1d */ /* 0x000fe20000010000 */
[----:B------:R-:W-:-:S04]  /*0140*/  SHF.R.U32.HI R6, RZ, 0x1, R0 ;  /* 0x00000001ff067819 */ /* 0x000fc80000011600 */
[----:B------:R-:W-:-:S13]  /*0150*/  ISETP.GE.U32.AND P1, PT, R9, R6, PT ;  /* 0x000000060900720c */ /* 0x000fda0003f26070 */
[----:B------:R-:W-:Y:S01]  /*0160*/  @!P1 LEA R2, R6, R7, 0x2 ;  /* 0x0000000706029211 */ /* 0x000fe200078e10ff */
[----:B------:R-:W-:Y:S05]  /*0170*/  @!P1 LDS R3, [R7] ;  /* 0x0000000007039984 */ /* 0x000fea0000000800 */
[----:B------:R-:W0:Y:S02]  /*0180*/  @!P1 LDS R2, [R2] ;  /* 0x0000000002029984 */ /* 0x000e240000000800 */
[----:B0-----:R-:W-:-:S05]  /*0190*/  @!P1 IMAD.IADD R4, R2, 0x1, R3 ;  /* 0x0000000102049824 */ /* 0x001fca00078e0203 */
[----:B------:R1:W-:Y:S01]  /*01a0*/  @!P1 STS [R7], R4 ;  /* 0x0000000407009388 */ /* 0x0003e20000000800 */
[----:B------:R-:W-:Y:S02]  /*01b0*/  ISETP.GT.U32.AND P1, PT, R0, 0x3, PT ;  /* 0x000000030000780c */ /* 0x000fe40003f24070 */
[----:B------:R-:W-:-:S11]  /*01c0*/  MOV R0, R6 ;  /* 0x0000000600007202 */ /* 0x000fd60000000f00 */
[----:B-1----:R-:W-:Y:S05]  /*01d0*/  @P1 BRA `(.L_x_1) ;  /* 0xfffffffc00d41947 */ /* 0x002fea000383ffff */
.L_x_0:
[----:B------:R-:W-:Y:S05]  /*01e0*/  @P0 EXIT ;  /* 0x000000000000094d */ /* 0x000fea0003800000 */
[----:B------:R-:W1:Y:S01]  /*01f0*/  S2UR UR5, SR_CgaCtaId ;  /* 0x00000000000579c3 */ /* 0x000e620000008800 */
[----:B------:R-:W-:-:S07]  /*0200*/  UMOV UR4, 0x400 ;  /* 0x0000040000047882 */ /* 0x000fce0000000000 */
[----:B------:R-:W2:Y:S01]  /*0210*/  LDC.64 R2, c[0x0][0x388] ;  /* 0x0000e200ff027b82 */ /* 0x000ea20000000a00 */
[----:B-1----:R-:W-:-:S09]  /*0220*/  ULEA UR4, UR5, UR4, 0x18 ;  /* 0x0000000405047291 */ /* 0x002fd2000f8ec0ff */
[----:B------:R-:W2:Y:S04]  /*0230*/  LDS R5, [UR4] ;  /* 0x00000004ff057984 */ /* 0x000ea80008000800 */
[----:B--2---:R-:W-:Y:S01]  /*0240*/  STG.E desc[UR6][R2.64], R5 ;  /* 0x0000000502007986 */ /* 0x004fe2000c101906 */
[----:B------:R-:W-:Y:S05]  /*0250*/  EXIT ;  /* 0x000000000000794d */ /* 0x000fea0003800000 */
.L_x_2:
[----:B------:R-:W-:-:S00]  /*0260*/  BRA `(.L_x_2) ;  /* 0xfffffffc00fc7947 */ /* 0x000fc0000383ffff */
[----:B------:R-:W-:-:S00]  /*0270*/  NOP ;  /* 0x0000000000007918 */ /* 0x000fc00000000000 */
        /* <DEDUP_REMOVED lines=8> */
.L_x_3:


//--------------------- .nv.shared._Z9sumReducePiS_ --------------------------
	.section	.nv.shared._Z9sumReducePiS_,"aw",@nobits
	.sectionflags	@""
	.align	4
.nv.shared._Z9sumReducePiS_:
	.zero		5120


//--------------------- .nv.shared.reserved.0     --------------------------
	.section	.nv.shared.reserved.0,"aw",@nobits
	.weak		__nv_reservedSMEM_offset_0_alias
	.size		__nv_reservedSMEM_offset_0_alias, 0, 64
	.other		__nv_reservedSMEM_offset_0_alias,@"STO_CUDA_RESERVED_SHARED STV_DEFAULT"
__nv_reservedSMEM_offset_0_alias:
	.zero		0
	.zero		64


//--------------------- .nv.constant0._Z9sumReducePiS_ --------------------------
	.section	.nv.constant0._Z9sumReducePiS_,"a",@progbits
	.sectionflags	@""
	.align	4
.nv.constant0._Z9sumReducePiS_:
	.zero		912


//--------------------- SYMBOLS --------------------------

	.type		.nv.reservedSmem.offset0,@object
	.size		.nv.reservedSmem.offset0,0x4
	.type		.nv.reservedSmem.cap,@object
	.size		.nv.reservedSmem.cap,0x4
